	.headerflags	@"EF_CUDA_TEXMODE_UNIFIED EF_CUDA_64BIT_ADDRESS EF_CUDA_ACCELERATORS EF_CUDA_SM90 EF_CUDA_VIRTUAL_SM(EF_CUDA_SM90)"
	.elftype	@"ET_EXEC"


//--------------------- .nv.info                  --------------------------
	.section	.nv.info,"",@"SHT_CUDA_INFO"
	.align	4


	//----- nvinfo : EIATTR_REGCOUNT
	.align		4
        /*0000*/ 	.byte	0x04, 0x2f
        /*0002*/ 	.short	(.L_1 - .L_0)
	.align		4
.L_0:
        /*0004*/ 	.word	index@(triton_poi_fused_convolution_1)
        /*0008*/ 	.word	0x00000020


	//----- nvinfo : EIATTR_MIN_STACK_SIZE
	.align		4
.L_1:
        /*000c*/ 	.byte	0x04, 0x12
        /*000e*/ 	.short	(.L_3 - .L_2)
	.align		4
.L_2:
        /*0010*/ 	.word	index@(triton_poi_fused_convolution_1)
        /*0014*/ 	.word	0x00000000


	//----- nvinfo : EIATTR_FRAME_SIZE
	.align		4
.L_3:
        /*0018*/ 	.byte	0x04, 0x11
        /*001a*/ 	.short	(.L_5 - .L_4)
	.align		4
.L_4:
        /*001c*/ 	.word	index@(triton_poi_fused_convolution_1)
        /*0020*/ 	.word	0x00000000


	//----- nvinfo : EIATTR_MIN_STACK_SIZE
	.align		4
.L_5:
        /*0024*/ 	.byte	0x04, 0x12
        /*0026*/ 	.short	(.L_7 - .L_6)
	.align		4
.L_6:
        /*0028*/ 	.word	index@(triton_poi_fused_convolution_1)
        /*002c*/ 	.word	0x00000000
.L_7:


//--------------------- .nv.info.triton_poi_fused_convolution_1 --------------------------
	.section	.nv.info.triton_poi_fused_convolution_1,"",@"SHT_CUDA_INFO"
	.sectionflags	@""
	.align	4


	//----- nvinfo : EIATTR_CUDA_API_VERSION
	.align		4
        /*0000*/ 	.byte	0x04, 0x37
        /*0002*/ 	.short	(.L_9 - .L_8)
.L_8:
        /*0004*/ 	.word	0x0000007c


	//----- nvinfo : EIATTR_KPARAM_INFO
	.align		4
.L_9:
        /*0008*/ 	.byte	0x04, 0x17
        /*000a*/ 	.short	(.L_11 - .L_10)
.L_10:
        /*000c*/ 	.word	0x00000000
        /*0010*/ 	.short	0x0004
        /*0012*/ 	.short	0x001c
        /*0014*/ 	.byte	0x00, 0xf0, 0x11, 0x00


	//----- nvinfo : EIATTR_KPARAM_INFO
	.align		4
.L_11:
        /*0018*/ 	.byte	0x04, 0x17
        /*001a*/ 	.short	(.L_13 - .L_12)
.L_12:
        /*001c*/ 	.word	0x00000000
        /*0020*/ 	.short	0x0003
        /*0022*/ 	.short	0x0018
        /*0024*/ 	.byte	0x00, 0xf0, 0x11, 0x00


	//----- nvinfo : EIATTR_KPARAM_INFO
	.align		4
.L_13:
        /*0028*/ 	.byte	0x04, 0x17
        /*002a*/ 	.short	(.L_15 - .L_14)
.L_14:
        /*002c*/ 	.word	0x00000000
        /*0030*/ 	.short	0x0002
        /*0032*/ 	.short	0x0010
        /*0034*/ 	.byte	0x00, 0xf4, 0x21, 0x00


	//----- nvinfo : EIATTR_KPARAM_INFO
	.align		4
.L_15:
        /*0038*/ 	.byte	0x04, 0x17
        /*003a*/ 	.short	(.L_17 - .L_16)
.L_16:
        /*003c*/ 	.word	0x00000000
        /*0040*/ 	.short	0x0001
        /*0042*/ 	.short	0x0008
        /*0044*/ 	.byte	0x00, 0xf4, 0x21, 0x00


	//----- nvinfo : EIATTR_KPARAM_INFO
	.align		4
.L_17:
        /*0048*/ 	.byte	0x04, 0x17
        /*004a*/ 	.short	(.L_19 - .L_18)
.L_18:
        /*004c*/ 	.word	0x00000000
        /*0050*/ 	.short	0x0000
        /*0052*/ 	.short	0x0000
        /*0054*/ 	.byte	0x00, 0xf4, 0x21, 0x00


	//----- nvinfo : EIATTR_SPARSE_MMA_MASK
	.align		4
.L_19:
        /*0058*/ 	.byte	0x03, 0x50
        /*005a*/ 	.short	0x0000


	//----- nvinfo : EIATTR_MAXREG_COUNT
	.align		4
        /*005c*/ 	.byte	0x03, 0x1b
        /*005e*/ 	.short	0x00ff


	//----- nvinfo : EIATTR_EXIT_INSTR_OFFSETS
	.align		4
        /*0060*/ 	.byte	0x04, 0x1c
        /*0062*/ 	.short	(.L_21 - .L_20)


	//   ....[0]....
.L_20:
        /*0064*/ 	.word	0x000008f0


	//----- nvinfo : EIATTR_REQNTID
	.align		4
.L_21:
        /*0068*/ 	.byte	0x04, 0x10
        /*006a*/ 	.short	(.L_23 - .L_22)
.L_22:
        /*006c*/ 	.word	0x00000100
        /*0070*/ 	.word	0x00000001
        /*0074*/ 	.word	0x00000001


	//----- nvinfo : EIATTR_CBANK_PARAM_SIZE
	.align		4
.L_23:
        /*0078*/ 	.byte	0x03, 0x19
        /*007a*/ 	.short	0x0020


	//----- nvinfo : EIATTR_PARAM_CBANK
	.align		4
        /*007c*/ 	.byte	0x04, 0x0a
        /*007e*/ 	.short	(.L_25 - .L_24)
	.align		4
.L_24:
        /*0080*/ 	.word	index@(.nv.constant0.triton_poi_fused_convolution_1)
        /*0084*/ 	.short	0x0210
        /*0086*/ 	.short	0x0020


	//----- nvinfo : EIATTR_SW_WAR
	.align		4
.L_25:
        /*0088*/ 	.byte	0x04, 0x36
        /*008a*/ 	.short	(.L_27 - .L_26)
.L_26:
        /*008c*/ 	.word	0x00000008
.L_27:


//--------------------- .nv.callgraph             --------------------------
	.section	.nv.callgraph,"",@"SHT_CUDA_CALLGRAPH"
	.align	4
	.sectionentsize	8
	.align		4
        /*0000*/ 	.word	0x00000000
	.align		4
        /*0004*/ 	.word	0xffffffff
	.align		4
        /*0008*/ 	.word	0x00000000
	.align		4
        /*000c*/ 	.word	0xfffffffe
	.align		4
        /*0010*/ 	.word	0x00000000
	.align		4
        /*0014*/ 	.word	0xfffffffd
	.align		4
        /*0018*/ 	.word	0x00000000
	.align		4
        /*001c*/ 	.word	0xfffffffc


//--------------------- .text.triton_poi_fused_convolution_1 --------------------------
	.section	.text.triton_poi_fused_convolution_1,"ax",@progbits
	.sectionflags	@"SHF_BARRIERS=1"
	.align	128
        .global         triton_poi_fused_convolution_1
        .type           triton_poi_fused_convolution_1,@function
        .size           triton_poi_fused_convolution_1,(.L_x_1 - triton_poi_fused_convolution_1)
        .other          triton_poi_fused_convolution_1,@"STO_CUDA_ENTRY STV_DEFAULT"
triton_poi_fused_convolution_1:
.text.triton_poi_fused_convolution_1:
[----:B------:R-:W-:Y:S01]  /*0000*/  LDC R1, c[0x0][0x28] ;  /* 0x00000a00ff017b82 */ /* 0x000fe20000000800 */
[----:B------:R-:W1:Y:S07]  /*0010*/  S2R R24, SR_CTAID.Y ;  /* 0x0000000000187919 */ /* 0x000e6e0000002600 */
[----:B------:R-:W2:Y:S01]  /*0020*/  LDC.64 R4, c[0x0][0x218] ;  /* 0x00008600ff047b82 */ /* 0x000ea20000000a00 */
[----:B------:R-:W-:Y:S01]  /*0030*/  ULDC.64 UR6, c[0x0][0x208] ;  /* 0x0000820000067ab9 */ /* 0x000fe20000000a00 */
[----:B------:R-:W3:Y:S01]  /*0040*/  S2R R2, SR_TID.X ;  /* 0x0000000000027919 */ /* 0x000ee20000002100 */
[----:B------:R-:W4:Y:S05]  /*0050*/  S2R R0, SR_CTAID.X ;  /* 0x0000000000007919 */ /* 0x000f2a0000002500 */
[----:B------:R-:W5:Y:S08]  /*0060*/  LDC.64 R20, c[0x0][0x210] ;  /* 0x00008400ff147b82 */ /* 0x000f700000000a00 */
[----:B------:R-:W2:Y:S01]  /*0070*/  S2UR UR5, SR_CgaCtaId ;  /* 0x00000000000579c3 */ /* 0x000ea20000008800 */
[----:B-1----:R-:W-:-:S02]  /*0080*/  IMAD.SHL.U32 R24, R24, 0x10, RZ ;  /* 0x0000001018187824 */ /* 0x002fc400078e00ff */
[----:B---3--:R-:W-:Y:S01]  /*0090*/  IMAD.SHL.U32 R3, R2, 0x4, RZ ;  /* 0x0000000402037824 */ /* 0x008fe200078e00ff */
[----:B------:R-:W-:-:S04]  /*00a0*/  SHF.R.U32.HI R19, RZ, 0x2, R2 ;  /* 0x00000002ff137819 */ /* 0x000fc80000011602 */
[----:B------:R-:W-:Y:S02]  /*00b0*/  LOP3.LUT R6, R24, 0xc, R3, 0xf8, !PT ;  /* 0x0000000c18067812 */ /* 0x000fe400078ef803 */
[----:B------:R-:W-:-:S03]  /*00c0*/  SGXT.U32 R19, R19, 0x6 ;  /* 0x000000061313781a */ /* 0x000fc60000000000 */
[----:B------:R-:W-:Y:S01]  /*00d0*/  IMAD.HI R7, R6, 0x2aaaaaab, RZ ;  /* 0x2aaaaaab06077827 */ /* 0x000fe200078e02ff */
[----:B----4-:R-:W-:-:S04]  /*00e0*/  PRMT R17, R19, 0x6540, R0 ;  /* 0x0000654013117816 */ /* 0x010fc80000000000 */
[----:B------:R-:W-:-:S04]  /*00f0*/  SHF.R.U32.HI R8, RZ, 0x1f, R7 ;  /* 0x0000001fff087819 */ /* 0x000fc80000011607 */
[----:B------:R-:W-:-:S05]  /*0100*/  LEA.HI.SX32 R7, R7, R8, 0x19 ;  /* 0x0000000807077211 */ /* 0x000fca00078fcaff */
[----:B------:R-:W-:-:S04]  /*0110*/  IMAD R6, R7, -0x300, R6 ;  /* 0xfffffd0007067824 */ /* 0x000fc800078e0206 */
[----:B------:R-:W-:Y:S01]  /*0120*/  IMAD R16, R7, 0x300000, R6 ;  /* 0x0030000007107824 */ /* 0x000fe200078e0206 */
[----:B------:R-:W-:Y:S01]  /*0130*/  SHF.L.U32 R18, R2, 0xa, RZ ;  /* 0x0000000a02127819 */ /* 0x000fe200000006ff */
[----:B--2---:R-:W-:Y:S01]  /*0140*/  IMAD.WIDE R4, R6, 0x4, R4 ;  /* 0x0000000406047825 */ /* 0x004fe200078e0204 */
[----:B------:R-:W-:-:S03]  /*0150*/  LOP3.LUT R13, R17, 0x40, RZ, 0xfc, !PT ;  /* 0x00000040110d7812 */ /* 0x000fc600078efcff */
[----:B------:R-:W-:Y:S01]  /*0160*/  IMAD R9, R17, 0x300, R16 ;  /* 0x0000030011097824 */ /* 0x000fe200078e0210 */
[----:B------:R-:W-:Y:S01]  /*0170*/  UMOV UR4, 0x400 ;  /* 0x0000040000047882 */ /* 0x000fe20000000000 */
[----:B------:R-:W-:Y:S01]  /*0180*/  LOP3.LUT R18, R18, 0xc00, RZ, 0xc0, !PT ;  /* 0x00000c0012127812 */ /* 0x000fe200078ec0ff */
[----:B------:R-:W2:Y:S01]  /*0190*/  LDG.E.EL.128 R4, desc[UR6][R4.64] ;  /* 0x0000000604047981 */ /* 0x000ea2000c2e1d00 */
[----:B-----5:R-:W-:Y:S01]  /*01a0*/  IMAD.WIDE R8, R9, 0x4, R20 ;  /* 0x0000000409087825 */ /* 0x020fe200078e0214 */
[----:B0-----:R-:W-:Y:S01]  /*01b0*/  UPRMT UR4, UR5, 0x654, UR4 ;  /* 0x0000065405047896 */ /* 0x001fe20008000004 */
[C---:B------:R-:W-:Y:S02]  /*01c0*/  LOP3.LUT R22, R18.reuse, 0x100, RZ, 0xfc, !PT ;  /* 0x0000010012167812 */ /* 0x040fe400078efcff */
[----:B------:R-:W-:Y:S01]  /*01d0*/  IMAD R13, R13, 0x300, R16 ;  /* 0x000003000d0d7824 */ /* 0x000fe200078e0210 */
[C---:B------:R-:W-:Y:S01]  /*01e0*/  LOP3.LUT R23, R18.reuse, 0x200, RZ, 0xfc, !PT ;  /* 0x0000020012177812 */ /* 0x040fe200078efcff */
[----:B------:R-:W2:Y:S01]  /*01f0*/  LDG.E.EL.128 R8, desc[UR6][R8.64] ;  /* 0x0000000608087981 */ /* 0x000ea2000c2e1d00 */
[C---:B------:R-:W-:Y:S01]  /*0200*/  LOP3.LUT R25, R18.reuse, 0x300, RZ, 0xfc, !PT ;  /* 0x0000030012197812 */ /* 0x040fe200078efcff */
[----:B------:R-:W-:Y:S01]  /*0210*/  IMAD.WIDE R12, R13, 0x4, R20 ;  /* 0x000000040d0c7825 */ /* 0x000fe200078e0214 */
[----:B------:R-:W-:-:S02]  /*0220*/  LOP3.LUT R19, R18, R19, RZ, 0xfc, !PT ;  /* 0x0000001312137212 */ /* 0x000fc400078efcff */
[----:B------:R-:W-:Y:S02]  /*0230*/  LEA.HI R18, R18, UR4, RZ, 0x1a ;  /* 0x0000000412127c11 */ /* 0x000fe4000f8fd0ff */
[----:B------:R-:W-:Y:S01]  /*0240*/  LEA.HI R22, R22, UR4, RZ, 0x1a ;  /* 0x0000000416167c11 */ /* 0x000fe2000f8fd0ff */
[----:B------:R-:W3:Y:S01]  /*0250*/  LDG.E.EL.128 R12, desc[UR6][R12.64] ;  /* 0x000000060c0c7981 */ /* 0x000ee2000c2e1d00 */
[----:B------:R-:W-:Y:S02]  /*0260*/  LEA.HI R28, R23, UR4, RZ, 0x1a ;  /* 0x00000004171c7c11 */ /* 0x000fe4000f8fd0ff */
[----:B------:R-:W-:Y:S01]  /*0270*/  LEA.HI R25, R25, UR4, RZ, 0x1a ;  /* 0x0000000419197c11 */ /* 0x000fe2000f8fd0ff */
[C---:B------:R-:W-:Y:S01]  /*0280*/  IMAD R29, R19.reuse, 0x4, R18 ;  /* 0x00000004131d7824 */ /* 0x040fe200078e0212 */
[C---:B------:R-:W-:Y:S01]  /*0290*/  LEA R27, R19.reuse, R28, 0x2 ;  /* 0x0000001c131b7211 */ /* 0x040fe200078e10ff */
[C---:B------:R-:W-:Y:S02]  /*02a0*/  IMAD R26, R19.reuse, 0x4, R22 ;  /* 0x00000004131a7824 */ /* 0x040fe400078e0216 */
[----:B------:R-:W-:Y:S01]  /*02b0*/  IMAD R28, R19, 0x4, R25 ;  /* 0x00000004131c7824 */ /* 0x000fe200078e0219 */
[----:B------:R-:W-:-:S02]  /*02c0*/  LOP3.LUT R19, R17, 0x80, RZ, 0xfc, !PT ;  /* 0x0000008011137812 */ /* 0x000fc400078efcff */
[----:B------:R-:W-:-:S03]  /*02d0*/  LOP3.LUT R17, R17, 0xc0, RZ, 0xfc, !PT ;  /* 0x000000c011117812 */ /* 0x000fc600078efcff */
[--C-:B------:R-:W-:Y:S02]  /*02e0*/  IMAD R19, R19, 0x300, R16.reuse ;  /* 0x0000030013137824 */ /* 0x100fe400078e0210 */
[----:B------:R-:W-:Y:S02]  /*02f0*/  IMAD R23, R17, 0x300, R16 ;  /* 0x0000030011177824 */ /* 0x000fe400078e0210 */
[----:B------:R-:W-:-:S04]  /*0300*/  IMAD.WIDE R16, R19, 0x4, R20 ;  /* 0x0000000413107825 */ /* 0x000fc800078e0214 */
[----:B------:R-:W-:Y:S02]  /*0310*/  IMAD.WIDE R20, R23, 0x4, R20 ;  /* 0x0000000417147825 */ /* 0x000fe400078e0214 */
[----:B------:R-:W4:Y:S04]  /*0320*/  LDG.E.EL.128 R16, desc[UR6][R16.64] ;  /* 0x0000000610107981 */ /* 0x000f28000c2e1d00 */
[----:B------:R-:W5:Y:S01]  /*0330*/  LDG.E.EL.128 R20, desc[UR6][R20.64] ;  /* 0x0000000614147981 */ /* 0x000f62000c2e1d00 */
[----:B--2---:R-:W-:Y:S01]  /*0340*/  FADD R25, R8, R4 ;  /* 0x0000000408197221 */ /* 0x004fe20000000000 */
[----:B------:R-:W-:Y:S01]  /*0350*/  FADD R9, R9, R5 ;  /* 0x0000000509097221 */ /* 0x000fe20000000000 */
[----:B------:R-:W-:Y:S01]  /*0360*/  FADD R10, R10, R6 ;  /* 0x000000060a0a7221 */ /* 0x000fe20000000000 */
[----:B------:R-:W-:Y:S01]  /*0370*/  FADD R11, R11, R7 ;  /* 0x000000070b0b7221 */ /* 0x000fe20000000000 */
[----:B------:R-:W0:Y:S01]  /*0380*/  S2R R8, SR_TID.X ;  /* 0x0000000000087919 */ /* 0x000e220000002100 */
[----:B------:R1:W-:Y:S01]  /*0390*/  STS [R29], R25 ;  /* 0x000000191d007388 */ /* 0x0003e20000000800 */
[----:B---3--:R-:W-:-:S03]  /*03a0*/  FADD R12, R12, R4 ;  /* 0x000000040c0c7221 */ /* 0x008fc60000000000 */
[----:B------:R-:W-:Y:S01]  /*03b0*/  STS [R26+0x400], R9 ;  /* 0x000400091a007388 */ /* 0x000fe20000000800 */
[----:B------:R-:W-:-:S03]  /*03c0*/  FADD R13, R13, R5 ;  /* 0x000000050d0d7221 */ /* 0x000fc60000000000 */
[----:B------:R-:W-:Y:S01]  /*03d0*/  STS [R27+0x800], R10 ;  /* 0x0008000a1b007388 */ /* 0x000fe20000000800 */
[----:B-1----:R-:W-:-:S03]  /*03e0*/  LOP3.LUT R25, R3, 0x3fc, RZ, 0xc0, !PT ;  /* 0x000003fc03197812 */ /* 0x002fc600078ec0ff */
[----:B------:R1:W-:Y:S04]  /*03f0*/  STS [R28+0xc00], R11 ;  /* 0x000c000b1c007388 */ /* 0x0003e80000000800 */
[----:B------:R2:W-:Y:S01]  /*0400*/  STS [R29+0x100], R12 ;  /* 0x0001000c1d007388 */ /* 0x0005e20000000800 */
[C---:B-1----:R-:W-:Y:S01]  /*0410*/  LOP3.LUT R11, R25.reuse, 0x800, RZ, 0xfc, !PT ;  /* 0x00000800190b7812 */ /* 0x042fe200078efcff */
[----:B------:R-:W-:Y:S01]  /*0420*/  FADD R14, R14, R6 ;  /* 0x000000060e0e7221 */ /* 0x000fe20000000000 */
[----:B--2---:R-:W-:Y:S02]  /*0430*/  LOP3.LUT R12, R25, 0xc00, RZ, 0xfc, !PT ;  /* 0x00000c00190c7812 */ /* 0x004fe400078efcff */
[----:B------:R-:W-:Y:S01]  /*0440*/  SHF.R.U32.HI R11, RZ, 0x6, R11 ;  /* 0x00000006ff0b7819 */ /* 0x000fe2000001160b */
[----:B------:R1:W-:Y:S01]  /*0450*/  STS [R26+0x500], R13 ;  /* 0x0005000d1a007388 */ /* 0x0003e20000000800 */
[----:B------:R-:W-:-:S03]  /*0460*/  FADD R15, R15, R7 ;  /* 0x000000070f0f7221 */ /* 0x000fc60000000000 */
[----:B------:R-:W-:Y:S01]  /*0470*/  STS [R27+0x900], R14 ;  /* 0x0009000e1b007388 */ /* 0x000fe20000000800 */
[----:B-1----:R-:W-:Y:S02]  /*0480*/  SHF.R.U32.HI R13, RZ, 0x6, R12 ;  /* 0x00000006ff0d7819 */ /* 0x002fe4000001160c */
[----:B------:R-:W-:Y:S01]  /*0490*/  LOP3.LUT R12, R11, 0x2c, RZ, 0xc0, !PT ;  /* 0x0000002c0b0c7812 */ /* 0x000fe200078ec0ff */
[----:B------:R1:W-:Y:S01]  /*04a0*/  STS [R28+0xd00], R15 ;  /* 0x000d000f1c007388 */ /* 0x0003e20000000800 */
[----:B----4-:R-:W-:Y:S01]  /*04b0*/  FADD R17, R17, R5 ;  /* 0x0000000511117221 */ /* 0x010fe20000000000 */
[----:B------:R-:W-:Y:S01]  /*04c0*/  FADD R18, R18, R6 ;  /* 0x0000000612127221 */ /* 0x000fe20000000000 */
[----:B------:R-:W-:Y:S01]  /*04d0*/  FADD R19, R19, R7 ;  /* 0x0000000713137221 */ /* 0x000fe20000000000 */
[--C-:B-----5:R-:W-:Y:S01]  /*04e0*/  FADD R20, R20, R4.reuse ;  /* 0x0000000414147221 */ /* 0x120fe20000000000 */
[----:B-1----:R-:W-:Y:S02]  /*04f0*/  VIADD R15, R12, UR4 ;  /* 0x000000040c0f7c36 */ /* 0x002fe40008000000 */
[----:B------:R-:W-:Y:S01]  /*0500*/  FADD R12, R16, R4 ;  /* 0x00000004100c7221 */ /* 0x000fe20000000000 */
[----:B------:R-:W-:Y:S01]  /*0510*/  FADD R21, R21, R5 ;  /* 0x0000000515157221 */ /* 0x000fe20000000000 */
[----:B------:R-:W-:Y:S01]  /*0520*/  FADD R22, R22, R6 ;  /* 0x0000000616167221 */ /* 0x000fe20000000000 */
[----:B------:R-:W-:-:S02]  /*0530*/  FADD R23, R23, R7 ;  /* 0x0000000717177221 */ /* 0x000fc40000000000 */
[----:B------:R-:W-:Y:S04]  /*0540*/  STS [R29+0x200], R12 ;  /* 0x0002000c1d007388 */ /* 0x000fe80000000800 */
[----:B------:R-:W-:Y:S04]  /*0550*/  STS [R26+0x600], R17 ;  /* 0x000600111a007388 */ /* 0x000fe80000000800 */
[----:B------:R-:W-:Y:S04]  /*0560*/  STS [R27+0xa00], R18 ;  /* 0x000a00121b007388 */ /* 0x000fe80000000800 */
[----:B------:R-:W-:Y:S04]  /*0570*/  STS [R28+0xe00], R19 ;  /* 0x000e00131c007388 */ /* 0x000fe80000000800 */
[----:B------:R-:W-:Y:S04]  /*0580*/  STS [R29+0x300], R20 ;  /* 0x000300141d007388 */ /* 0x000fe80000000800 */
[----:B------:R1:W-:Y:S01]  /*0590*/  STS [R26+0x700], R21 ;  /* 0x000700151a007388 */ /* 0x0003e20000000800 */
[----:B0-----:R-:W-:-:S03]  /*05a0*/  IMAD.SHL.U32 R8, R8, 0x4, RZ ;  /* 0x0000000408087824 */ /* 0x001fc600078e00ff */
[----:B------:R-:W-:Y:S04]  /*05b0*/  STS [R27+0xb00], R22 ;  /* 0x000b00161b007388 */ /* 0x000fe80000000800 */
[----:B------:R0:W-:Y:S01]  /*05c0*/  STS [R28+0xf00], R23 ;  /* 0x000f00171c007388 */ /* 0x0001e20000000800 */
[----:B------:R-:W-:Y:S02]  /*05d0*/  LOP3.LUT R10, R25, 0x400, RZ, 0xfc, !PT ;  /* 0x00000400190a7812 */ /* 0x000fe400078efcff */
[----:B------:R-:W-:Y:S01]  /*05e0*/  LOP3.LUT R13, R13, 0x3c, RZ, 0xc0, !PT ;  /* 0x0000003c0d0d7812 */ /* 0x000fe200078ec0ff */
[----:B------:R-:W-:Y:S01]  /*05f0*/  IMAD R15, R25, 0x4, R15 ;  /* 0x00000004190f7824 */ /* 0x000fe200078e020f */
[----:B------:R-:W-:Y:S01]  /*0600*/  BAR.SYNC.DEFER_BLOCKING 0x0 ;  /* 0x0000000000007b1d */ /* 0x000fe20000010000 */
[----:B------:R-:W-:-:S02]  /*0610*/  SHF.R.U32.HI R9, RZ, 0x8, R8 ;  /* 0x00000008ff097819 */ /* 0x000fc40000011608 */
[----:B------:R-:W-:Y:S02]  /*0620*/  SHF.R.U32.HI R10, RZ, 0x6, R10 ;  /* 0x00000006ff0a7819 */ /* 0x000fe4000001160a */
[----:B------:R-:W-:-:S03]  /*0630*/  SGXT.U32 R9, R9, 0x2 ;  /* 0x000000020909781a */ /* 0x000fc60000000000 */
[----:B-1----:R-:W1:Y:S01]  /*0640*/  LDC.64 R20, c[0x0][0x220] ;  /* 0x00008800ff147b82 */ /* 0x002e620000000a00 */
[----:B------:R-:W-:Y:S02]  /*0650*/  LOP3.LUT R10, R10, 0x1c, RZ, 0xc0, !PT ;  /* 0x0000001c0a0a7812 */ /* 0x000fe400078ec0ff */
[----:B------:R-:W-:Y:S02]  /*0660*/  LOP3.LUT R8, R9, 0x3fc, R8, 0xf8, !PT ;  /* 0x000003fc09087812 */ /* 0x000fe400078ef808 */
[----:B------:R-:W-:Y:S02]  /*0670*/  LEA R14, R9, UR4, 0x2 ;  /* 0x00000004090e7c11 */ /* 0x000fe4000f8e10ff */
[----:B------:R-:W-:Y:S02]  /*0680*/  IADD3 R11, R10, UR4, RZ ;  /* 0x000000040a0b7c10 */ /* 0x000fe4000fffe0ff */
[----:B------:R-:W-:Y:S01]  /*0690*/  IADD3 R10, R13, UR4, RZ ;  /* 0x000000040d0a7c10 */ /* 0x000fe2000fffe0ff */
[----:B------:R-:W-:Y:S01]  /*06a0*/  IMAD R16, R25, 0x4, R14 ;  /* 0x0000000419107824 */ /* 0x000fe200078e020e */
[----:B------:R-:W-:-:S02]  /*06b0*/  LEA R4, R8, UR4, 0x2 ;  /* 0x0000000408047c11 */ /* 0x000fc4000f8e10ff */
[C---:B------:R-:W-:Y:S02]  /*06c0*/  LEA R11, R25.reuse, R11, 0x2 ;  /* 0x0000000b190b7211 */ /* 0x040fe400078e10ff */
[----:B------:R-:W-:Y:S02]  /*06d0*/  LEA R25, R25, R10, 0x2 ;  /* 0x0000000a19197211 */ /* 0x000fe400078e10ff */
[----:B------:R-:W-:Y:S04]  /*06e0*/  LDS R4, [R4] ;  /* 0x0000000004047984 */ /* 0x000fe80000000800 */
[----:B------:R-:W-:Y:S04]  /*06f0*/  LDS R5, [R16+0x4] ;  /* 0x0000040010057984 */ /* 0x000fe80000000800 */
[----:B------:R-:W-:Y:S04]  /*0700*/  LDS R6, [R16+0x8] ;  /* 0x0000080010067984 */ /* 0x000fe80000000800 */
[----:B------:R-:W2:Y:S04]  /*0710*/  LDS R7, [R16+0xc] ;  /* 0x00000c0010077984 */ /* 0x000ea80000000800 */
[----:B------:R-:W-:Y:S04]  /*0720*/  LDS R8, [R11+0x1000] ;  /* 0x001000000b087984 */ /* 0x000fe80000000800 */
[----:B------:R-:W-:Y:S04]  /*0730*/  LDS R9, [R11+0x1004] ;  /* 0x001004000b097984 */ /* 0x000fe80000000800 */
[----:B------:R-:W-:Y:S04]  /*0740*/  LDS R10, [R11+0x1008] ;  /* 0x001008000b0a7984 */ /* 0x000fe80000000800 */
[----:B------:R-:W3:Y:S04]  /*0750*/  LDS R11, [R11+0x100c] ;  /* 0x00100c000b0b7984 */ /* 0x000ee80000000800 */
[----:B------:R-:W-:Y:S04]  /*0760*/  LDS R12, [R15+0x2000] ;  /* 0x002000000f0c7984 */ /* 0x000fe80000000800 */
[----:B------:R-:W-:Y:S04]  /*0770*/  LDS R13, [R15+0x2004] ;  /* 0x002004000f0d7984 */ /* 0x000fe80000000800 */
[----:B------:R-:W-:Y:S04]  /*0780*/  LDS R14, [R15+0x2008] ;  /* 0x002008000f0e7984 */ /* 0x000fe80000000800 */
[----:B------:R-:W4:Y:S04]  /*0790*/  LDS R15, [R15+0x200c] ;  /* 0x00200c000f0f7984 */ /* 0x000f280000000800 */
[----:B------:R-:W-:Y:S04]  /*07a0*/  LDS R16, [R25+0x3000] ;  /* 0x0030000019107984 */ /* 0x000fe80000000800 */
[----:B------:R-:W-:Y:S04]  /*07b0*/  LDS R17, [R25+0x3004] ;  /* 0x0030040019117984 */ /* 0x000fe80000000800 */
[----:B------:R-:W-:Y:S04]  /*07c0*/  LDS R18, [R25+0x3008] ;  /* 0x0030080019127984 */ /* 0x000fe80000000800 */
[----:B------:R5:W4:Y:S01]  /*07d0*/  LDS R19, [R25+0x300c] ;  /* 0x00300c0019137984 */ /* 0x000b220000000800 */
[----:B0-----:R-:W-:-:S02]  /*07e0*/  SHF.R.U32.HI R23, RZ, 0x6, R2 ;  /* 0x00000006ff177819 */ /* 0x001fc40000011602 */
[----:B------:R-:W-:Y:S02]  /*07f0*/  LOP3.LUT R3, R3, 0xfc, RZ, 0xc0, !PT ;  /* 0x000000fc03037812 */ /* 0x000fe400078ec0ff */
[----:B------:R-:W-:Y:S02]  /*0800*/  SGXT.U32 R23, R23, 0x2 ;  /* 0x000000021717781a */ /* 0x000fe40000000000 */
[----:B------:R-:W-:Y:S02]  /*0810*/  PRMT R0, R3, 0x6540, R0 ;  /* 0x0000654003007816 */ /* 0x000fe40000000000 */
[----:B------:R-:W-:-:S05]  /*0820*/  LOP3.LUT R23, R24, R23, RZ, 0xfc, !PT ;  /* 0x0000001718177212 */ /* 0x000fca00078efcff */
[----:B------:R-:W-:-:S05]  /*0830*/  IMAD R23, R23, 0x1000, R0 ;  /* 0x0000100017177824 */ /* 0x000fca00078e0200 */
[----:B------:R-:W-:Y:S01]  /*0840*/  IADD3 R27, R23, 0x4000, RZ ;  /* 0x00004000171b7810 */ /* 0x000fe20007ffe0ff */
[C---:B------:R-:W-:Y:S01]  /*0850*/  VIADD R29, R23.reuse, 0x8000 ;  /* 0x00008000171d7836 */ /* 0x040fe20000000000 */
[----:B------:R-:W-:Y:S01]  /*0860*/  IADD3 R0, R23, 0xc000, RZ ;  /* 0x0000c00017007810 */ /* 0x000fe20007ffe0ff */
[----:B-1----:R-:W-:-:S04]  /*0870*/  IMAD.WIDE R2, R23, 0x4, R20 ;  /* 0x0000000417027825 */ /* 0x002fc800078e0214 */
[--C-:B------:R-:W-:Y:S01]  /*0880*/  IMAD.WIDE R22, R27, 0x4, R20.reuse ;  /* 0x000000041b167825 */ /* 0x100fe200078e0214 */
[----:B--2---:R-:W-:Y:S03]  /*0890*/  STG.E.128 desc[UR6][R2.64], R4 ;  /* 0x0000000402007986 */ /* 0x004fe6000c101d06 */
[--C-:B-----5:R-:W-:Y:S01]  /*08a0*/  IMAD.WIDE R24, R29, 0x4, R20.reuse ;  /* 0x000000041d187825 */ /* 0x120fe200078e0214 */
[----:B---3--:R-:W-:Y:S03]  /*08b0*/  STG.E.128 desc[UR6][R22.64], R8 ;  /* 0x0000000816007986 */ /* 0x008fe6000c101d06 */
[----:B------:R-:W-:Y:S01]  /*08c0*/  IMAD.WIDE R20, R0, 0x4, R20 ;  /* 0x0000000400147825 */ /* 0x000fe200078e0214 */
[----:B----4-:R-:W-:Y:S04]  /*08d0*/  STG.E.128 desc[UR6][R24.64], R12 ;  /* 0x0000000c18007986 */ /* 0x010fe8000c101d06 */
[----:B------:R-:W-:Y:S01]  /*08e0*/  STG.E.128 desc[UR6][R20.64], R16 ;  /* 0x0000001014007986 */ /* 0x000fe2000c101d06 */
[----:B------:R-:W-:Y:S05]  /*08f0*/  EXIT ;  /* 0x000000000000794d */ /* 0x000fea0003800000 */
.L_x_0:
[----:B------:R-:W-:-:S00]  /*0900*/  BRA `(.L_x_0) ;  /* 0xfffffffc00fc7947 */ /* 0x000fc0000383ffff */
[----:B------:R-:W-:-:S00]  /*0910*/  NOP ;  /* 0x0000000000007918 */ /* 0x000fc00000000000 */
        /* <DEDUP_REMOVED lines=14> */
.L_x_1:


//--------------------- .nv.shared.triton_poi_fused_convolution_1 --------------------------
	.section	.nv.shared.triton_poi_fused_convolution_1,"aw",@nobits
	.sectionflags	@""
	.align	16
	.zero		1024


//--------------------- .nv.constant0.triton_poi_fused_convolution_1 --------------------------
	.section	.nv.constant0.triton_poi_fused_convolution_1,"a",@progbits
	.sectionflags	@""
	.align	4
.nv.constant0.triton_poi_fused_convolution_1:
	.zero		560
